//
// Generated by NVIDIA NVVM Compiler
//
// Compiler Build ID: CL-36424714
// Cuda compilation tools, release 13.0, V13.0.88
// Based on NVVM 20.0.0
//

.version 9.0
.target sm_100
.address_size 64

	// .globl	_Z24mat_scale_add_assign_f64PdPKdS1_di

.visible .entry _Z24mat_scale_add_assign_f64PdPKdS1_di(
	.param .u64 .ptr .align 1 _Z24mat_scale_add_assign_f64PdPKdS1_di_param_0,
	.param .u64 .ptr .align 1 _Z24mat_scale_add_assign_f64PdPKdS1_di_param_1,
	.param .u64 .ptr .align 1 _Z24mat_scale_add_assign_f64PdPKdS1_di_param_2,
	.param .f64 _Z24mat_scale_add_assign_f64PdPKdS1_di_param_3,
	.param .u32 _Z24mat_scale_add_assign_f64PdPKdS1_di_param_4
)
{
	.reg .pred 	%p<3>;
	.reg .b32 	%r<11>;
	.reg .b64 	%rd<11>;
	.reg .b64 	%fd<5>;

	ld.param.u64 	%rd4, [_Z24mat_scale_add_assign_f64PdPKdS1_di_param_0];
	ld.param.u64 	%rd5, [_Z24mat_scale_add_assign_f64PdPKdS1_di_param_1];
	ld.param.u64 	%rd6, [_Z24mat_scale_add_assign_f64PdPKdS1_di_param_2];
	ld.param.f64 	%fd1, [_Z24mat_scale_add_assign_f64PdPKdS1_di_param_3];
	ld.param.u32 	%r6, [_Z24mat_scale_add_assign_f64PdPKdS1_di_param_4];
	mov.u32 	%r7, %ctaid.x;
	mov.u32 	%r1, %ntid.x;
	mov.u32 	%r8, %tid.x;
	mad.lo.s32 	%r10, %r7, %r1, %r8;
	setp.ge.s32 	%p1, %r10, %r6;
	@%p1 bra 	$L__BB0_3;
	mov.u32 	%r9, %nctaid.x;
	mul.lo.s32 	%r3, %r1, %r9;
	cvta.to.global.u64 	%rd1, %rd5;
	cvta.to.global.u64 	%rd2, %rd6;
	cvta.to.global.u64 	%rd3, %rd4;
$L__BB0_2:
	mul.wide.s32 	%rd7, %r10, 8;
	add.s64 	%rd8, %rd1, %rd7;
	ld.global.nc.f64 	%fd2, [%rd8];
	add.s64 	%rd9, %rd2, %rd7;
	ld.global.nc.f64 	%fd3, [%rd9];
	fma.rn.f64 	%fd4, %fd1, %fd3, %fd2;
	add.s64 	%rd10, %rd3, %rd7;
	st.global.f64 	[%rd10], %fd4;
	add.s32 	%r10, %r10, %r3;
	setp.lt.s32 	%p2, %r10, %r6;
	@%p2 bra 	$L__BB0_2;
$L__BB0_3:
	ret;

}


// ===== COMPILED SASS (sm_100) =====

	.target	sm_100

	.elftype	@"ET_EXEC"


//--------------------- .note.nv.tkinfo           --------------------------
	.section	.note.nv.tkinfo,"",@"SHT_NOTE"
	.sectionflags	@"SHF_NOTE_NV_TKINFO"
	.tkinfo
        /*0018*/ 	.word	0x00000002
        /*0030*/ 	.string	""
        /*0030*/ 	.string	"ptxas"
        /*0030*/ 	.string	"Cuda compilation tools, release 13.0, V13.0.88"
        /*0030*/ 	.string	"Build cuda_13.0.r13.0/compiler.36424714_0"
        /*0030*/ 	.string	"-arch sm_100 -m 64 "



//--------------------- .note.nv.cuinfo           --------------------------
	.section	.note.nv.cuinfo,"",@"SHT_NOTE"
	.sectionflags	@"SHF_NOTE_NV_CUINFO"
        /*0018*/ 	.short	0x0002
        /*001a*/ 	.short	0x0064
        /*001c*/ 	.short	0x0082
	.zero		2


//--------------------- .nv.info                  --------------------------
	.section	.nv.info,"",@"SHT_CUDA_INFO"
	.align	4


	//----- nvinfo : EIATTR_REGCOUNT
	.align		4
        /*0000*/ 	.byte	0x04, 0x2f
        /*0002*/ 	.short	(.L_1 - .L_0)
	.align		4
.L_0:
        /*0004*/ 	.word	index@(_Z24mat_scale_add_assign_f64PdPKdS1_di)
        /*0008*/ 	.word	0x00000016


	//----- nvinfo : EIATTR_FRAME_SIZE
	.align		4
.L_1:
        /*000c*/ 	.byte	0x04, 0x11
        /*000e*/ 	.short	(.L_3 - .L_2)
	.align		4
.L_2:
        /*0010*/ 	.word	index@(_Z24mat_scale_add_assign_f64PdPKdS1_di)
        /*0014*/ 	.word	0x00000000


	//----- nvinfo : EIATTR_MIN_STACK_SIZE
	.align		4
.L_3:
        /*0018*/ 	.byte	0x04, 0x12
        /*001a*/ 	.short	(.L_5 - .L_4)
	.align		4
.L_4:
        /*001c*/ 	.word	index@(_Z24mat_scale_add_assign_f64PdPKdS1_di)
        /*0020*/ 	.word	0x00000000
.L_5:


//--------------------- .nv.compat                --------------------------
	.section	.nv.compat,"",@"SHT_CUDA_COMPAT_INFO"
	.align	4
        /*0000*/ 	.byte	0x02, 0x09, 0x00, 0x00, 0x02, 0x02, 0x01, 0x00, 0x02, 0x05, 0x05, 0x00, 0x03, 0x07, 0x01, 0x01
        /*0010*/ 	.byte	0x02, 0x03, 0x00, 0x00, 0x02, 0x06, 0x01, 0x00, 0x04, 0x0b, 0x08, 0x00, 0x01, 0x00, 0x00, 0x00
        /*0020*/ 	.byte	0x00, 0x00, 0x00, 0x00


//--------------------- .nv.info._Z24mat_scale_add_assign_f64PdPKdS1_di --------------------------
	.section	.nv.info._Z24mat_scale_add_assign_f64PdPKdS1_di,"",@"SHT_CUDA_INFO"
	.sectionflags	@""
	.align	4


	//----- nvinfo : EIATTR_CUDA_API_VERSION
	.align		4
        /*0000*/ 	.byte	0x04, 0x37
        /*0002*/ 	.short	(.L_7 - .L_6)
.L_6:
        /*0004*/ 	.word	0x00000082


	//----- nvinfo : EIATTR_KPARAM_INFO
	.align		4
.L_7:
        /*0008*/ 	.byte	0x04, 0x17
        /*000a*/ 	.short	(.L_9 - .L_8)
.L_8:
        /*000c*/ 	.word	0x00000000
        /*0010*/ 	.short	0x0004
        /*0012*/ 	.short	0x0020
        /*0014*/ 	.byte	0x00, 0xf0, 0x11, 0x00


	//----- nvinfo : EIATTR_KPARAM_INFO
	.align		4
.L_9:
        /*0018*/ 	.byte	0x04, 0x17
        /*001a*/ 	.short	(.L_11 - .L_10)
.L_10:
        /*001c*/ 	.word	0x00000000
        /*0020*/ 	.short	0x0003
        /*0022*/ 	.short	0x0018
        /*0024*/ 	.byte	0x00, 0xf0, 0x21, 0x00


	//----- nvinfo : EIATTR_KPARAM_INFO
	.align		4
.L_11:
        /*0028*/ 	.byte	0x04, 0x17
        /*002a*/ 	.short	(.L_13 - .L_12)
.L_12:
        /*002c*/ 	.word	0x00000000
        /*0030*/ 	.short	0x0002
        /*0032*/ 	.short	0x0010
        /*0034*/ 	.byte	0x00, 0xf5, 0x21, 0x00


	//----- nvinfo : EIATTR_KPARAM_INFO
	.align		4
.L_13:
        /*0038*/ 	.byte	0x04, 0x17
        /*003a*/ 	.short	(.L_15 - .L_14)
.L_14:
        /*003c*/ 	.word	0x00000000
        /*0040*/ 	.short	0x0001
        /*0042*/ 	.short	0x0008
        /*0044*/ 	.byte	0x00, 0xf5, 0x21, 0x00


	//----- nvinfo : EIATTR_KPARAM_INFO
	.align		4
.L_15:
        /*0048*/ 	.byte	0x04, 0x17
        /*004a*/ 	.short	(.L_17 - .L_16)
.L_16:
        /*004c*/ 	.word	0x00000000
        /*0050*/ 	.short	0x0000
        /*0052*/ 	.short	0x0000
        /*0054*/ 	.byte	0x00, 0xf5, 0x21, 0x00


	//----- nvinfo : EIATTR_SPARSE_MMA_MASK
	.align		4
.L_17:
        /*0058*/ 	.byte	0x03, 0x50
        /*005a*/ 	.short	0x0000


	//----- nvinfo : EIATTR_MAXREG_COUNT
	.align		4
        /*005c*/ 	.byte	0x03, 0x1b
        /*005e*/ 	.short	0x00ff


	//----- nvinfo : EIATTR_MERCURY_ISA_VERSION
	.align		4
        /*0060*/ 	.byte	0x03, 0x5f
        /*0062*/ 	.short	0x0101


	//----- nvinfo : EIATTR_VRC_CTA_INIT_COUNT
	.align		4
        /*0064*/ 	.byte	0x02, 0x4a
	.zero		1
	.zero		1


	//----- nvinfo : EIATTR_EXIT_INSTR_OFFSETS
	.align		4
        /*0068*/ 	.byte	0x04, 0x1c
        /*006a*/ 	.short	(.L_19 - .L_18)


	//   ....[0]....
.L_18:
        /*006c*/ 	.word	0x00000070


	//   ....[1]....
        /*0070*/ 	.word	0x00000190


	//----- nvinfo : EIATTR_CRS_STACK_SIZE
	.align		4
.L_19:
        /*0074*/ 	.byte	0x04, 0x1e
        /*0076*/ 	.short	(.L_21 - .L_20)
.L_20:
        /*0078*/ 	.word	0x00000000


	//----- nvinfo : EIATTR_CBANK_PARAM_SIZE
	.align		4
.L_21:
        /*007c*/ 	.byte	0x03, 0x19
        /*007e*/ 	.short	0x0024


	//----- nvinfo : EIATTR_PARAM_CBANK
	.align		4
        /*0080*/ 	.byte	0x04, 0x0a
        /*0082*/ 	.short	(.L_23 - .L_22)
	.align		4
.L_22:
        /*0084*/ 	.word	index@(.nv.constant0._Z24mat_scale_add_assign_f64PdPKdS1_di)
        /*0088*/ 	.short	0x0380
        /*008a*/ 	.short	0x0024


	//----- nvinfo : EIATTR_SW_WAR
	.align		4
.L_23:
        /*008c*/ 	.byte	0x04, 0x36
        /*008e*/ 	.short	(.L_25 - .L_24)
.L_24:
        /*0090*/ 	.word	0x00000008
.L_25:


//--------------------- .nv.callgraph             --------------------------
	.section	.nv.callgraph,"",@"SHT_CUDA_CALLGRAPH"
	.align	4
	.sectionentsize	8
	.align		4
        /*0000*/ 	.word	0x00000000
	.align		4
        /*0004*/ 	.word	0xffffffff
	.align		4
        /*0008*/ 	.word	0x00000000
	.align		4
        /*000c*/ 	.word	0xfffffffe
	.align		4
        /*0010*/ 	.word	0x00000000
	.align		4
        /*0014*/ 	.word	0xfffffffd
	.align		4
        /*0018*/ 	.word	0x00000000
	.align		4
        /*001c*/ 	.word	0xfffffffc


//--------------------- .text._Z24mat_scale_add_assign_f64PdPKdS1_di --------------------------
	.section	.text._Z24mat_scale_add_assign_f64PdPKdS1_di,"ax",@progbits
	.align	128
        .global         _Z24mat_scale_add_assign_f64PdPKdS1_di
        .type           _Z24mat_scale_add_assign_f64PdPKdS1_di,@function
        .size           _Z24mat_scale_add_assign_f64PdPKdS1_di,(.L_x_2 - _Z24mat_scale_add_assign_f64PdPKdS1_di)
        .other          _Z24mat_scale_add_assign_f64PdPKdS1_di,@"STO_CUDA_ENTRY STV_DEFAULT"
_Z24mat_scale_add_assign_f64PdPKdS1_di:
.text._Z24mat_scale_add_assign_f64PdPKdS1_di:
[----:B------:R-:W-:Y:S01]  /*0000*/  LDC R1, c[0x0][0x37c] ;  /* 0x0000df00ff017b82 */ /* 0x000fe20000000800 */
[----:B------:R-:W0:Y:S07]  /*0010*/  S2R R0, SR_TID.X ;  /* 0x0000000000007919 */ /* 0x000e2e0000002100 */
[----:B------:R-:W0:Y:S01]  /*0020*/  S2UR UR4, SR_CTAID.X ;  /* 0x00000000000479c3 */ /* 0x000e220000002500 */
[----:B------:R-:W1:Y:S07]  /*0030*/  LDCU UR5, c[0x0][0x3a0] ;  /* 0x00007400ff0577ac */ /* 0x000e6e0008000800 */
[----:B------:R-:W0:Y:S02]  /*0040*/  LDC R19, c[0x0][0x360] ;  /* 0x0000d800ff137b82 */ /* 0x000e240000000800 */
[----:B0-----:R-:W-:-:S05]  /*0050*/  IMAD R0, R19, UR4, R0 ;  /* 0x0000000413007c24 */ /* 0x001fca000f8e0200 */
[----:B-1----:R-:W-:-:S13]  /*0060*/  ISETP.GE.AND P0, PT, R0, UR5, PT ;  /* 0x0000000500007c0c */ /* 0x002fda000bf06270 */
[----:B------:R-:W-:Y:S05]  /*0070*/  @P0 EXIT ;  /* 0x000000000000094d */ /* 0x000fea0003800000 */
[----:B------:R-:W0:Y:S01]  /*0080*/  LDC.64 R12, c[0x0][0x390] ;  /* 0x0000e400ff0c7b82 */ /* 0x000e220000000a00 */
[----:B------:R-:W1:Y:S01]  /*0090*/  LDCU UR4, c[0x0][0x370] ;  /* 0x00006e00ff0477ac */ /* 0x000e620008000800 */
[----:B------:R-:W2:Y:S06]  /*00a0*/  LDCU.64 UR6, c[0x0][0x358] ;  /* 0x00006b00ff0677ac */ /* 0x000eac0008000a00 */
[----:B------:R-:W3:Y:S08]  /*00b0*/  LDC.64 R14, c[0x0][0x398] ;  /* 0x0000e600ff0e7b82 */ /* 0x000ef00000000a00 */
[----:B------:R-:W4:Y:S01]  /*00c0*/  LDC.64 R16, c[0x0][0x380] ;  /* 0x0000e000ff107b82 */ /* 0x000f220000000a00 */
[----:B-1----:R-:W-:-:S07]  /*00d0*/  IMAD R19, R19, UR4, RZ ;  /* 0x0000000413137c24 */ /* 0x002fce000f8e02ff */
[----:B--2---:R-:W1:Y:S02]  /*00e0*/  LDC.64 R10, c[0x0][0x388] ;  /* 0x0000e200ff0a7b82 */ /* 0x004e640000000a00 */
.L_x_0:
[----:B-1----:R-:W-:-:S04]  /*00f0*/  IMAD.WIDE R2, R0, 0x8, R10 ;  /* 0x0000000800027825 */ /* 0x002fc800078e020a */
[C---:B0-----:R-:W-:Y:S02]  /*0100*/  IMAD.WIDE R4, R0.reuse, 0x8, R12 ;  /* 0x0000000800047825 */ /* 0x041fe400078e020c */
[----:B------:R-:W3:Y:S04]  /*0110*/  LDG.E.64.CONSTANT R2, desc[UR6][R2.64] ;  /* 0x0000000602027981 */ /* 0x000ee8000c1e9b00 */
[----:B------:R-:W3:Y:S01]  /*0120*/  LDG.E.64.CONSTANT R4, desc[UR6][R4.64] ;  /* 0x0000000604047981 */ /* 0x000ee2000c1e9b00 */
[----:B--2-4-:R-:W-:Y:S01]  /*0130*/  IMAD.WIDE R8, R0, 0x8, R16 ;  /* 0x0000000800087825 */ /* 0x014fe200078e0210 */
[----:B------:R-:W-:-:S04]  /*0140*/  IADD3 R0, PT, PT, R19, R0, RZ ;  /* 0x0000000013007210 */ /* 0x000fc80007ffe0ff */
[----:B------:R-:W-:Y:S01]  /*0150*/  ISETP.GE.AND P0, PT, R0, UR5, PT ;  /* 0x0000000500007c0c */ /* 0x000fe2000bf06270 */
[----:B---3--:R-:W-:-:S07]  /*0160*/  DFMA R6, R4, R14, R2 ;  /* 0x0000000e0406722b */ /* 0x008fce0000000002 */
[----:B------:R2:W-:Y:S05]  /*0170*/  STG.E.64 desc[UR6][R8.64], R6 ;  /* 0x0000000608007986 */ /* 0x0005ea000c101b06 */
[----:B------:R-:W-:Y:S05]  /*0180*/  @!P0 BRA `(.L_x_0) ;  /* 0xfffffffc00d88947 */ /* 0x000fea000383ffff */
[----:B------:R-:W-:Y:S05]  /*0190*/  EXIT ;  /* 0x000000000000794d */ /* 0x000fea0003800000 */
.L_x_1:
[----:B------:R-:W-:-:S00]  /*01a0*/  BRA `(.L_x_1) ;  /* 0xfffffffc00fc7947 */ /* 0x000fc0000383ffff */
[----:B------:R-:W-:-:S00]  /*01b0*/  NOP ;  /* 0x0000000000007918 */ /* 0x000fc00000000000 */
        /* <DEDUP_REMOVED lines=12> */
.L_x_2:


//--------------------- .nv.shared.reserved.0     --------------------------
	.section	.nv.shared.reserved.0,"aw",@nobits
	.weak		__nv_reservedSMEM_offset_0_alias
	.size		__nv_reservedSMEM_offset_0_alias, 0, 64
	.other		__nv_reservedSMEM_offset_0_alias,@"STO_CUDA_RESERVED_SHARED STV_DEFAULT"
__nv_reservedSMEM_offset_0_alias:
	.zero		0
	.zero		64


//--------------------- .nv.constant0._Z24mat_scale_add_assign_f64PdPKdS1_di --------------------------
	.section	.nv.constant0._Z24mat_scale_add_assign_f64PdPKdS1_di,"a",@progbits
	.sectionflags	@""
	.align	4
.nv.constant0._Z24mat_scale_add_assign_f64PdPKdS1_di:
	.zero		932


//--------------------- SYMBOLS --------------------------

	.type		.nv.reservedSmem.offset0,@object
	.size		.nv.reservedSmem.offset0,0x4
